//
// Generated by NVIDIA NVVM Compiler
//
// Compiler Build ID: CL-36424714
// Cuda compilation tools, release 13.0, V13.0.88
// Based on NVVM 20.0.0
//

.version 9.0
.target sm_100
.address_size 64

	// .globl	_Z18sharedMemoryKernelPKiPii
// _ZZ18sharedMemoryKernelPKiPiiE12sharedMemory has been demoted

.visible .entry _Z18sharedMemoryKernelPKiPii(
	.param .u64 .ptr .align 1 _Z18sharedMemoryKernelPKiPii_param_0,
	.param .u64 .ptr .align 1 _Z18sharedMemoryKernelPKiPii_param_1,
	.param .u32 _Z18sharedMemoryKernelPKiPii_param_2
)
{
	.reg .pred 	%p<10>;
	.reg .b32 	%r<95>;
	.reg .b64 	%rd<7>;
	// demoted variable
	.shared .align 4 .b8 _ZZ18sharedMemoryKernelPKiPiiE12sharedMemory[7168];
	ld.param.u64 	%rd3, [_Z18sharedMemoryKernelPKiPii_param_0];
	ld.param.u64 	%rd2, [_Z18sharedMemoryKernelPKiPii_param_1];
	ld.param.u32 	%r32, [_Z18sharedMemoryKernelPKiPii_param_2];
	cvta.to.global.u64 	%rd1, %rd3;
	ld.global.u32 	%r91, [%rd1];
	mov.u32 	%r94, %ntid.x;
	mov.u32 	%r34, %ctaid.x;
	mov.u32 	%r3, %tid.x;
	mad.lo.s32 	%r79, %r94, %r34, %r3;
	setp.ge.s32 	%p1, %r79, %r32;
	mov.b32 	%r87, 0;
	mov.u32 	%r88, %r87;
	mov.u32 	%r89, %r87;
	mov.u32 	%r90, %r87;
	mov.u32 	%r92, %r87;
	mov.u32 	%r93, %r87;
	@%p1 bra 	$L__BB0_3;
	mov.u32 	%r36, %nctaid.x;
	mul.lo.s32 	%r5, %r36, %r94;
	mov.b32 	%r93, 0;
	mov.u32 	%r92, %r93;
	mov.u32 	%r90, %r93;
	mov.u32 	%r89, %r93;
	mov.u32 	%r88, %r93;
	mov.u32 	%r87, %r93;
$L__BB0_2:
	mul.wide.s32 	%rd4, %r79, 4;
	add.s64 	%rd5, %rd1, %rd4;
	ld.global.u32 	%r37, [%rd5];
	add.s32 	%r87, %r37, %r87;
	abs.s32 	%r38, %r37;
	add.s32 	%r88, %r38, %r88;
	mad.lo.s32 	%r89, %r37, %r37, %r89;
	setp.gt.s32 	%p2, %r38, %r90;
	selp.b32 	%r90, %r37, %r90, %p2;
	min.s32 	%r91, %r37, %r91;
	max.s32 	%r92, %r37, %r92;
	setp.eq.s32 	%p3, %r37, 0;
	selp.u32 	%r39, 1, 0, %p3;
	add.s32 	%r93, %r93, %r39;
	add.s32 	%r79, %r79, %r5;
	setp.lt.s32 	%p4, %r79, %r32;
	@%p4 bra 	$L__BB0_2;
$L__BB0_3:
	setp.ge.s32 	%p5, %r3, %r32;
	@%p5 bra 	$L__BB0_8;
	shl.b32 	%r40, %r3, 2;
	mov.u32 	%r41, _ZZ18sharedMemoryKernelPKiPiiE12sharedMemory;
	add.s32 	%r29, %r41, %r40;
	st.shared.u32 	[%r29], %r87;
	st.shared.u32 	[%r29+1024], %r88;
	st.shared.u32 	[%r29+2048], %r89;
	st.shared.u32 	[%r29+3072], %r90;
	st.shared.u32 	[%r29+4096], %r91;
	st.shared.u32 	[%r29+5120], %r92;
	st.shared.u32 	[%r29+6144], %r93;
	bar.sync 	0;
	setp.lt.u32 	%p6, %r94, 2;
	@%p6 bra 	$L__BB0_8;
$L__BB0_5:
	shr.u32 	%r31, %r94, 1;
	bar.sync 	0;
	setp.ge.u32 	%p7, %r3, %r31;
	@%p7 bra 	$L__BB0_7;
	shl.b32 	%r42, %r31, 2;
	add.s32 	%r43, %r29, %r42;
	ld.shared.u32 	%r44, [%r43];
	ld.shared.u32 	%r45, [%r29];
	add.s32 	%r46, %r45, %r44;
	st.shared.u32 	[%r29], %r46;
	ld.shared.u32 	%r47, [%r43+1024];
	ld.shared.u32 	%r48, [%r29+1024];
	add.s32 	%r49, %r48, %r47;
	st.shared.u32 	[%r29+1024], %r49;
	ld.shared.u32 	%r50, [%r43+2048];
	ld.shared.u32 	%r51, [%r29+2048];
	add.s32 	%r52, %r51, %r50;
	st.shared.u32 	[%r29+2048], %r52;
	ld.shared.u32 	%r53, [%r29+3072];
	ld.shared.u32 	%r54, [%r43+3072];
	max.s32 	%r55, %r53, %r54;
	st.shared.u32 	[%r29+3072], %r55;
	ld.shared.u32 	%r56, [%r29+4096];
	ld.shared.u32 	%r57, [%r43+4096];
	min.s32 	%r58, %r56, %r57;
	st.shared.u32 	[%r29+4096], %r58;
	ld.shared.u32 	%r59, [%r29+5120];
	ld.shared.u32 	%r60, [%r43+5120];
	max.s32 	%r61, %r59, %r60;
	st.shared.u32 	[%r29+5120], %r61;
	ld.shared.u32 	%r62, [%r43+6144];
	ld.shared.u32 	%r63, [%r29+6144];
	add.s32 	%r64, %r63, %r62;
	st.shared.u32 	[%r29+6144], %r64;
$L__BB0_7:
	setp.gt.u32 	%p8, %r94, 3;
	mov.u32 	%r94, %r31;
	@%p8 bra 	$L__BB0_5;
$L__BB0_8:
	setp.ne.s32 	%p9, %r3, 0;
	@%p9 bra 	$L__BB0_10;
	cvta.to.global.u64 	%rd6, %rd2;
	ld.shared.u32 	%r65, [_ZZ18sharedMemoryKernelPKiPiiE12sharedMemory];
	atom.global.add.u32 	%r66, [%rd6], %r65;
	ld.shared.u32 	%r67, [_ZZ18sharedMemoryKernelPKiPiiE12sharedMemory+1024];
	atom.global.add.u32 	%r68, [%rd6+4], %r67;
	ld.shared.u32 	%r69, [_ZZ18sharedMemoryKernelPKiPiiE12sharedMemory+2048];
	atom.global.add.u32 	%r70, [%rd6+8], %r69;
	ld.shared.u32 	%r71, [_ZZ18sharedMemoryKernelPKiPiiE12sharedMemory+3072];
	atom.global.max.s32 	%r72, [%rd6+12], %r71;
	ld.shared.u32 	%r73, [_ZZ18sharedMemoryKernelPKiPiiE12sharedMemory+4096];
	atom.global.min.s32 	%r74, [%rd6+16], %r73;
	ld.shared.u32 	%r75, [_ZZ18sharedMemoryKernelPKiPiiE12sharedMemory+5120];
	atom.global.max.s32 	%r76, [%rd6+20], %r75;
	ld.shared.u32 	%r77, [_ZZ18sharedMemoryKernelPKiPiiE12sharedMemory+6144];
	atom.global.add.u32 	%r78, [%rd6+24], %r77;
$L__BB0_10:
	ret;

}


// ===== COMPILED SASS (sm_100) =====

	.target	sm_100

	.elftype	@"ET_EXEC"


//--------------------- .note.nv.tkinfo           --------------------------
	.section	.note.nv.tkinfo,"",@"SHT_NOTE"
	.sectionflags	@"SHF_NOTE_NV_TKINFO"
	.tkinfo
        /*0018*/ 	.word	0x00000002
        /*0030*/ 	.string	""
        /*0030*/ 	.string	"ptxas"
        /*0030*/ 	.string	"Cuda compilation tools, release 13.0, V13.0.88"
        /*0030*/ 	.string	"Build cuda_13.0.r13.0/compiler.36424714_0"
        /*0030*/ 	.string	"-arch sm_100 -m 64 "



//--------------------- .note.nv.cuinfo           --------------------------
	.section	.note.nv.cuinfo,"",@"SHT_NOTE"
	.sectionflags	@"SHF_NOTE_NV_CUINFO"
        /*0018*/ 	.short	0x0002
        /*001a*/ 	.short	0x0064
        /*001c*/ 	.short	0x0082
	.zero		2


//--------------------- .nv.info                  --------------------------
	.section	.nv.info,"",@"SHT_CUDA_INFO"
	.align	4


	//----- nvinfo : EIATTR_REGCOUNT
	.align		4
        /*0000*/ 	.byte	0x04, 0x2f
        /*0002*/ 	.short	(.L_1 - .L_0)
	.align		4
.L_0:
        /*0004*/ 	.word	index@(_Z18sharedMemoryKernelPKiPii)
        /*0008*/ 	.word	0x00000018


	//----- nvinfo : EIATTR_FRAME_SIZE
	.align		4
.L_1:
        /*000c*/ 	.byte	0x04, 0x11
        /*000e*/ 	.short	(.L_3 - .L_2)
	.align		4
.L_2:
        /*0010*/ 	.word	index@(_Z18sharedMemoryKernelPKiPii)
        /*0014*/ 	.word	0x00000000


	//----- nvinfo : EIATTR_MIN_STACK_SIZE
	.align		4
.L_3:
        /*0018*/ 	.byte	0x04, 0x12
        /*001a*/ 	.short	(.L_5 - .L_4)
	.align		4
.L_4:
        /*001c*/ 	.word	index@(_Z18sharedMemoryKernelPKiPii)
        /*0020*/ 	.word	0x00000000
.L_5:


//--------------------- .nv.compat                --------------------------
	.section	.nv.compat,"",@"SHT_CUDA_COMPAT_INFO"
	.align	4
        /*0000*/ 	.byte	0x02, 0x09, 0x00, 0x00, 0x02, 0x02, 0x01, 0x00, 0x02, 0x05, 0x05, 0x00, 0x03, 0x07, 0x01, 0x01
        /*0010*/ 	.byte	0x02, 0x03, 0x00, 0x00, 0x02, 0x06, 0x01, 0x00, 0x04, 0x0b, 0x08, 0x00, 0x09, 0x00, 0x00, 0x00
        /*0020*/ 	.byte	0x00, 0x00, 0x00, 0x00


//--------------------- .nv.info._Z18sharedMemoryKernelPKiPii --------------------------
	.section	.nv.info._Z18sharedMemoryKernelPKiPii,"",@"SHT_CUDA_INFO"
	.sectionflags	@""
	.align	4


	//----- nvinfo : EIATTR_CUDA_API_VERSION
	.align		4
        /*0000*/ 	.byte	0x04, 0x37
        /*0002*/ 	.short	(.L_7 - .L_6)
.L_6:
        /*0004*/ 	.word	0x00000082


	//----- nvinfo : EIATTR_KPARAM_INFO
	.align		4
.L_7:
        /*0008*/ 	.byte	0x04, 0x17
        /*000a*/ 	.short	(.L_9 - .L_8)
.L_8:
        /*000c*/ 	.word	0x00000000
        /*0010*/ 	.short	0x0002
        /*0012*/ 	.short	0x0010
        /*0014*/ 	.byte	0x00, 0xf0, 0x11, 0x00


	//----- nvinfo : EIATTR_KPARAM_INFO
	.align		4
.L_9:
        /*0018*/ 	.byte	0x04, 0x17
        /*001a*/ 	.short	(.L_11 - .L_10)
.L_10:
        /*001c*/ 	.word	0x00000000
        /*0020*/ 	.short	0x0001
        /*0022*/ 	.short	0x0008
        /*0024*/ 	.byte	0x00, 0xf5, 0x21, 0x00


	//----- nvinfo : EIATTR_KPARAM_INFO
	.align		4
.L_11:
        /*0028*/ 	.byte	0x04, 0x17
        /*002a*/ 	.short	(.L_13 - .L_12)
.L_12:
        /*002c*/ 	.word	0x00000000
        /*0030*/ 	.short	0x0000
        /*0032*/ 	.short	0x0000
        /*0034*/ 	.byte	0x00, 0xf5, 0x21, 0x00


	//----- nvinfo : EIATTR_SPARSE_MMA_MASK
	.align		4
.L_13:
        /*0038*/ 	.byte	0x03, 0x50
        /*003a*/ 	.short	0x0000


	//----- nvinfo : EIATTR_MAXREG_COUNT
	.align		4
        /*003c*/ 	.byte	0x03, 0x1b
        /*003e*/ 	.short	0x00ff


	//----- nvinfo : EIATTR_NUM_BARRIERS
	.align		4
        /*0040*/ 	.byte	0x02, 0x4c
        /*0042*/ 	.byte	0x01
	.zero		1


	//----- nvinfo : EIATTR_MERCURY_ISA_VERSION
	.align		4
        /*0044*/ 	.byte	0x03, 0x5f
        /*0046*/ 	.short	0x0101


	//----- nvinfo : EIATTR_VRC_CTA_INIT_COUNT
	.align		4
        /*0048*/ 	.byte	0x02, 0x4a
	.zero		1
	.zero		1


	//----- nvinfo : EIATTR_EXIT_INSTR_OFFSETS
	.align		4
        /*004c*/ 	.byte	0x04, 0x1c
        /*004e*/ 	.short	(.L_15 - .L_14)


	//   ....[0]....
.L_14:
        /*0050*/ 	.word	0x00000670


	//   ....[1]....
        /*0054*/ 	.word	0x000007f0


	//----- nvinfo : EIATTR_CRS_STACK_SIZE
	.align		4
.L_15:
        /*0058*/ 	.byte	0x04, 0x1e
        /*005a*/ 	.short	(.L_17 - .L_16)
.L_16:
        /*005c*/ 	.word	0x00000000


	//----- nvinfo : EIATTR_CBANK_PARAM_SIZE
	.align		4
.L_17:
        /*0060*/ 	.byte	0x03, 0x19
        /*0062*/ 	.short	0x0014


	//----- nvinfo : EIATTR_PARAM_CBANK
	.align		4
        /*0064*/ 	.byte	0x04, 0x0a
        /*0066*/ 	.short	(.L_19 - .L_18)
	.align		4
.L_18:
        /*0068*/ 	.word	index@(.nv.constant0._Z18sharedMemoryKernelPKiPii)
        /*006c*/ 	.short	0x0380
        /*006e*/ 	.short	0x0014


	//----- nvinfo : EIATTR_SW_WAR
	.align		4
.L_19:
        /*0070*/ 	.byte	0x04, 0x36
        /*0072*/ 	.short	(.L_21 - .L_20)
.L_20:
        /*0074*/ 	.word	0x00000008
.L_21:


//--------------------- .nv.callgraph             --------------------------
	.section	.nv.callgraph,"",@"SHT_CUDA_CALLGRAPH"
	.align	4
	.sectionentsize	8
	.align		4
        /*0000*/ 	.word	0x00000000
	.align		4
        /*0004*/ 	.word	0xffffffff
	.align		4
        /*0008*/ 	.word	0x00000000
	.align		4
        /*000c*/ 	.word	0xfffffffe
	.align		4
        /*0010*/ 	.word	0x00000000
	.align		4
        /*0014*/ 	.word	0xfffffffd
	.align		4
        /*0018*/ 	.word	0x00000000
	.align		4
        /*001c*/ 	.word	0xfffffffc


//--------------------- .text._Z18sharedMemoryKernelPKiPii --------------------------
	.section	.text._Z18sharedMemoryKernelPKiPii,"ax",@progbits
	.align	128
        .global         _Z18sharedMemoryKernelPKiPii
        .type           _Z18sharedMemoryKernelPKiPii,@function
        .size           _Z18sharedMemoryKernelPKiPii,(.L_x_8 - _Z18sharedMemoryKernelPKiPii)
        .other          _Z18sharedMemoryKernelPKiPii,@"STO_CUDA_ENTRY STV_DEFAULT"
_Z18sharedMemoryKernelPKiPii:
.text._Z18sharedMemoryKernelPKiPii:
[----:B------:R-:W-:Y:S08]  /*0000*/  LDC R1, c[0x0][0x37c] ;  /* 0x0000df00ff017b82 */ /* 0x000ff00000000800 */
[----:B------:R-:W0:Y:S01]  /*0010*/  LDC.64 R2, c[0x0][0x380] ;  /* 0x0000e000ff027b82 */ /* 0x000e220000000a00 */
[----:B------:R-:W0:Y:S01]  /*0020*/  LDCU.64 UR6, c[0x0][0x358] ;  /* 0x00006b00ff0677ac */ /* 0x000e220008000a00 */
[----:B------:R-:W1:Y:S01]  /*0030*/  S2R R5, SR_CTAID.X ;  /* 0x0000000000057919 */ /* 0x000e620000002500 */
[----:B------:R-:W1:Y:S01]  /*0040*/  S2R R0, SR_TID.X ;  /* 0x0000000000007919 */ /* 0x000e620000002100 */
[----:B------:R-:W2:Y:S01]  /*0050*/  LDCU UR4, c[0x0][0x360] ;  /* 0x00006c00ff0477ac */ /* 0x000ea20008000800 */
[----:B------:R-:W3:Y:S01]  /*0060*/  LDCU UR5, c[0x0][0x390] ;  /* 0x00007200ff0577ac */ /* 0x000ee20008000800 */
[----:B0-----:R0:W5:Y:S01]  /*0070*/  LDG.E R7, desc[UR6][R2.64] ;  /* 0x0000000602077981 */ /* 0x001162000c1e1900 */
[----:B--2---:R-:W-:Y:S01]  /*0080*/  IMAD.U32 R6, RZ, RZ, UR4 ;  /* 0x00000004ff067e24 */ /* 0x004fe2000f8e00ff */
[----:B------:R-:W-:Y:S01]  /*0090*/  BSSY.RECONVERGENT B0, `(.L_x_0) ;  /* 0x0000026000007945 */ /* 0x000fe20003800200 */
[----:B------:R-:W-:-:S02]  /*00a0*/  HFMA2 R17, -RZ, RZ, 0, 0 ;  /* 0x00000000ff117431 */ /* 0x000fc400000001ff */
[----:B------:R-:W-:Y:S02]  /*00b0*/  IMAD.MOV.U32 R11, RZ, RZ, RZ ;  /* 0x000000ffff0b7224 */ /* 0x000fe400078e00ff */
[----:B------:R-:W-:Y:S02]  /*00c0*/  IMAD.MOV.U32 R13, RZ, RZ, RZ ;  /* 0x000000ffff0d7224 */ /* 0x000fe400078e00ff */
[----:B------:R-:W-:Y:S02]  /*00d0*/  IMAD.MOV.U32 R15, RZ, RZ, RZ ;  /* 0x000000ffff0f7224 */ /* 0x000fe400078e00ff */
[----:B------:R-:W-:Y:S02]  /*00e0*/  IMAD.MOV.U32 R19, RZ, RZ, RZ ;  /* 0x000000ffff137224 */ /* 0x000fe400078e00ff */
[----:B------:R-:W-:Y:S02]  /*00f0*/  IMAD.MOV.U32 R21, RZ, RZ, RZ ;  /* 0x000000ffff157224 */ /* 0x000fe400078e00ff */
[----:B-1----:R-:W-:Y:S01]  /*0100*/  IMAD R4, R5, UR4, R0 ;  /* 0x0000000405047c24 */ /* 0x002fe2000f8e0200 */
[----:B---3--:R-:W-:-:S04]  /*0110*/  ISETP.GE.AND P0, PT, R0, UR5, PT ;  /* 0x0000000500007c0c */ /* 0x008fc8000bf06270 */
[----:B------:R-:W-:-:S13]  /*0120*/  ISETP.GE.AND P1, PT, R4, UR5, PT ;  /* 0x0000000504007c0c */ /* 0x000fda000bf26270 */
[----:B0-----:R-:W-:Y:S05]  /*0130*/  @P1 BRA `(.L_x_1) ;  /* 0x00000000006c1947 */ /* 0x001fea0003800000 */
[----:B------:R-:W0:Y:S01]  /*0140*/  LDC.64 R2, c[0x0][0x380] ;  /* 0x0000e000ff027b82 */ /* 0x000e220000000a00 */
[----:B------:R-:W1:Y:S01]  /*0150*/  LDCU UR4, c[0x0][0x370] ;  /* 0x00006e00ff0477ac */ /* 0x000e620008000800 */
[----:B------:R-:W-:Y:S01]  /*0160*/  MOV R9, R4 ;  /* 0x0000000400097202 */ /* 0x000fe20000000f00 */
[----:B------:R-:W-:Y:S01]  /*0170*/  IMAD.MOV.U32 R21, RZ, RZ, RZ ;  /* 0x000000ffff157224 */ /* 0x000fe200078e00ff */
[----:B------:R-:W-:Y:S01]  /*0180*/  MOV R15, RZ ;  /* 0x000000ff000f7202 */ /* 0x000fe20000000f00 */
[----:B------:R-:W-:Y:S02]  /*0190*/  IMAD.MOV.U32 R19, RZ, RZ, RZ ;  /* 0x000000ffff137224 */ /* 0x000fe400078e00ff */
[----:B------:R-:W-:Y:S02]  /*01a0*/  IMAD.MOV.U32 R17, RZ, RZ, RZ ;  /* 0x000000ffff117224 */ /* 0x000fe400078e00ff */
[----:B------:R-:W-:Y:S02]  /*01b0*/  IMAD.MOV.U32 R13, RZ, RZ, RZ ;  /* 0x000000ffff0d7224 */ /* 0x000fe400078e00ff */
[----:B------:R-:W-:-:S02]  /*01c0*/  IMAD.MOV.U32 R11, RZ, RZ, RZ ;  /* 0x000000ffff0b7224 */ /* 0x000fc400078e00ff */
[----:B-1----:R-:W-:-:S07]  /*01d0*/  IMAD R12, R6, UR4, RZ ;  /* 0x00000004060c7c24 */ /* 0x002fce000f8e02ff */
.L_x_2:
[----:B0-----:R-:W-:-:S06]  /*01e0*/  IMAD.WIDE R4, R9, 0x4, R2 ;  /* 0x0000000409047825 */ /* 0x001fcc00078e0202 */
[----:B------:R-:W2:Y:S01]  /*01f0*/  LDG.E R4, desc[UR6][R4.64] ;  /* 0x0000000604047981 */ /* 0x000ea2000c1e1900 */
[----:B------:R-:W-:Y:S01]  /*0200*/  IMAD.IADD R9, R12, 0x1, R9 ;  /* 0x000000010c097824 */ /* 0x000fe200078e0209 */
[----:B------:R-:W-:-:S04]  /*0210*/  IADD3 R8, PT, PT, R21, 0x1, RZ ;  /* 0x0000000115087810 */ /* 0x000fc80007ffe0ff */
[----:B------:R-:W-:Y:S02]  /*0220*/  ISETP.GE.AND P2, PT, R9, UR5, PT ;  /* 0x0000000509007c0c */ /* 0x000fe4000bf46270 */
[C---:B--2---:R-:W-:Y:S01]  /*0230*/  ISETP.NE.AND P1, PT, R4.reuse, RZ, PT ;  /* 0x000000ff0400720c */ /* 0x044fe20003f25270 */
[C---:B------:R-:W-:Y:S01]  /*0240*/  IMAD.IADD R11, R4.reuse, 0x1, R11 ;  /* 0x00000001040b7824 */ /* 0x040fe200078e020b */
[-C--:B------:R-:W-:Y:S01]  /*0250*/  IABS R10, R4.reuse ;  /* 0x00000004000a7213 */ /* 0x080fe20000000000 */
[C---:B------:R-:W-:Y:S01]  /*0260*/  IMAD R15, R4.reuse, R4, R15 ;  /* 0x00000004040f7224 */ /* 0x040fe200078e020f */
[C---:B-----5:R-:W-:Y:S02]  /*0270*/  VIMNMX R7, PT, PT, R4.reuse, R7, PT ;  /* 0x0000000704077248 */ /* 0x060fe40003fe0100 */
[----:B------:R-:W-:Y:S02]  /*0280*/  IADD3 R13, PT, PT, R13, R10, RZ ;  /* 0x0000000a0d0d7210 */ /* 0x000fe40007ffe0ff */
[----:B------:R-:W-:-:S05]  /*0290*/  VIMNMX R19, PT, PT, R4, R19, !PT ;  /* 0x0000001304137248 */ /* 0x000fca0007fe0100 */
[----:B------:R-:W-:Y:S01]  /*02a0*/  @P1 IMAD.MOV R8, RZ, RZ, R21 ;  /* 0x000000ffff081224 */ /* 0x000fe200078e0215 */
[----:B------:R-:W-:-:S03]  /*02b0*/  ISETP.GT.AND P1, PT, R10, R17, PT ;  /* 0x000000110a00720c */ /* 0x000fc60003f24270 */
[----:B------:R-:W-:Y:S01]  /*02c0*/  IMAD.MOV.U32 R21, RZ, RZ, R8 ;  /* 0x000000ffff157224 */ /* 0x000fe200078e0008 */
[----:B------:R-:W-:Y:S01]  /*02d0*/  SEL R17, R4, R17, P1 ;  /* 0x0000001104117207 */ /* 0x000fe20000800000 */
[----:B------:R-:W-:Y:S08]  /*02e0*/  @!P2 BRA `(.L_x_2) ;  /* 0xfffffffc00bca947 */ /* 0x000ff0000383ffff */
.L_x_1:
[----:B------:R-:W-:Y:S05]  /*02f0*/  BSYNC.RECONVERGENT B0 ;  /* 0x0000000000007941 */ /* 0x000fea0003800200 */
.L_x_0:
[----:B------:R-:W-:Y:S05]  /*0300*/  @P0 BRA `(.L_x_3) ;  /* 0x0000000000d40947 */ /* 0x000fea0003800000 */
[----:B------:R-:W0:Y:S01]  /*0310*/  S2UR UR5, SR_CgaCtaId ;  /* 0x00000000000579c3 */ /* 0x000e220000008800 */
[----:B------:R-:W-:Y:S01]  /*0320*/  UMOV UR4, 0x400 ;  /* 0x0000040000047882 */ /* 0x000fe20000000000 */
[----:B------:R-:W-:Y:S01]  /*0330*/  ISETP.GE.U32.AND P0, PT, R6, 0x2, PT ;  /* 0x000000020600780c */ /* 0x000fe20003f06070 */
[----:B0-----:R-:W-:-:S06]  /*0340*/  ULEA UR4, UR5, UR4, 0x18 ;  /* 0x0000000405047291 */ /* 0x001fcc000f8ec0ff */
[----:B------:R-:W-:Y:S01]  /*0350*/  LEA R2, R0, UR4, 0x2 ;  /* 0x0000000400027c11 */ /* 0x000fe2000f8e10ff */
[----:B------:R-:W-:Y:S05]  /*0360*/  WARPSYNC.ALL ;  /* 0x0000000000007948 */ /* 0x000fea0003800000 */
[----:B------:R0:W-:Y:S04]  /*0370*/  STS [R2], R11 ;  /* 0x0000000b02007388 */ /* 0x0001e80000000800 */
[----:B------:R0:W-:Y:S04]  /*0380*/  STS [R2+0x400], R13 ;  /* 0x0004000d02007388 */ /* 0x0001e80000000800 */
[----:B------:R0:W-:Y:S04]  /*0390*/  STS [R2+0x800], R15 ;  /* 0x0008000f02007388 */ /* 0x0001e80000000800 */
[----:B------:R0:W-:Y:S04]  /*03a0*/  STS [R2+0xc00], R17 ;  /* 0x000c001102007388 */ /* 0x0001e80000000800 */
[----:B-----5:R0:W-:Y:S04]  /*03b0*/  STS [R2+0x1000], R7 ;  /* 0x0010000702007388 */ /* 0x0201e80000000800 */
[----:B------:R0:W-:Y:S04]  /*03c0*/  STS [R2+0x1400], R19 ;  /* 0x0014001302007388 */ /* 0x0001e80000000800 */
[----:B------:R0:W-:Y:S01]  /*03d0*/  STS [R2+0x1800], R21 ;  /* 0x0018001502007388 */ /* 0x0001e20000000800 */
[----:B------:R-:W-:Y:S06]  /*03e0*/  BAR.SYNC.DEFER_BLOCKING 0x0 ;  /* 0x0000000000007b1d */ /* 0x000fec0000010000 */
[----:B------:R-:W-:Y:S05]  /*03f0*/  @!P0 BRA `(.L_x_3) ;  /* 0x0000000000988947 */ /* 0x000fea0003800000 */
.L_x_6:
[----:B0-----:R-:W-:Y:S01]  /*0400*/  SHF.R.U32.HI R13, RZ, 0x1, R6 ;  /* 0x00000001ff0d7819 */ /* 0x001fe20000011606 */
[----:B------:R-:W-:Y:S01]  /*0410*/  BAR.SYNC.DEFER_BLOCKING 0x0 ;  /* 0x0000000000007b1d */ /* 0x000fe20000010000 */
[----:B------:R-:W-:Y:S02]  /*0420*/  ISETP.GT.U32.AND P1, PT, R6, 0x3, PT ;  /* 0x000000030600780c */ /* 0x000fe40003f24070 */
[----:B------:R-:W-:-:S03]  /*0430*/  ISETP.GE.U32.AND P0, PT, R0, R13, PT ;  /* 0x0000000d0000720c */ /* 0x000fc60003f06070 */
[----:B------:R-:W-:Y:S10]  /*0440*/  BSSY.RECONVERGENT B0, `(.L_x_4) ;  /* 0x000001f000007945 */ /* 0x000ff40003800200 */
[----:B------:R-:W-:Y:S05]  /*0450*/  @P0 BRA `(.L_x_5) ;  /* 0x0000000000740947 */ /* 0x000fea0003800000 */
[----:B------:R-:W-:Y:S01]  /*0460*/  LEA R3, R13, R2, 0x2 ;  /* 0x000000020d037211 */ /* 0x000fe200078e10ff */
[----:B------:R-:W-:Y:S04]  /*0470*/  LDS R5, [R2] ;  /* 0x0000000002057984 */ /* 0x000fe80000000800 */
[----:B------:R-:W0:Y:S04]  /*0480*/  LDS R4, [R3] ;  /* 0x0000000003047984 */ /* 0x000e280000000800 */
[----:B------:R-:W-:Y:S04]  /*0490*/  LDS R7, [R2+0x400] ;  /* 0x0004000002077984 */ /* 0x000fe80000000800 */
[----:B------:R-:W-:Y:S01]  /*04a0*/  LDS R9, [R2+0x800] ;  /* 0x0008000002097984 */ /* 0x000fe20000000800 */
[----:B0-----:R-:W-:-:S05]  /*04b0*/  IMAD.IADD R5, R4, 0x1, R5 ;  /* 0x0000000104057824 */ /* 0x001fca00078e0205 */
[----:B------:R-:W-:Y:S04]  /*04c0*/  STS [R2], R5 ;  /* 0x0000000502007388 */ /* 0x000fe80000000800 */
[----:B------:R-:W0:Y:S02]  /*04d0*/  LDS R4, [R3+0x400] ;  /* 0x0004000003047984 */ /* 0x000e240000000800 */
[----:B0-----:R-:W-:-:S05]  /*04e0*/  IMAD.IADD R7, R4, 0x1, R7 ;  /* 0x0000000104077824 */ /* 0x001fca00078e0207 */
[----:B------:R-:W-:Y:S04]  /*04f0*/  STS [R2+0x400], R7 ;  /* 0x0004000702007388 */ /* 0x000fe80000000800 */
[----:B------:R-:W0:Y:S02]  /*0500*/  LDS R4, [R3+0x800] ;  /* 0x0008000003047984 */ /* 0x000e240000000800 */
[----:B0-----:R-:W-:Y:S02]  /*0510*/  IADD3 R9, PT, PT, R4, R9, RZ ;  /* 0x0000000904097210 */ /* 0x001fe40007ffe0ff */
[----:B------:R-:W-:Y:S04]  /*0520*/  LDS R4, [R2+0xc00] ;  /* 0x000c000002047984 */ /* 0x000fe80000000800 */
[----:B------:R-:W-:Y:S04]  /*0530*/  STS [R2+0x800], R9 ;  /* 0x0008000902007388 */ /* 0x000fe80000000800 */
[----:B------:R-:W0:Y:S04]  /*0540*/  LDS R11, [R3+0xc00] ;  /* 0x000c0000030b7984 */ /* 0x000e280000000800 */
[----:B------:R-:W-:Y:S01]  /*0550*/  LDS R9, [R2+0x1800] ;  /* 0x0018000002097984 */ /* 0x000fe20000000800 */
[----:B0-----:R-:W-:-:S03]  /*0560*/  VIMNMX R11, PT, PT, R4, R11, !PT ;  /* 0x0000000b040b7248 */ /* 0x001fc60007fe0100 */
[----:B------:R-:W-:Y:S04]  /*0570*/  LDS R4, [R2+0x1000] ;  /* 0x0010000002047984 */ /* 0x000fe80000000800 */
[----:B------:R-:W-:Y:S04]  /*0580*/  STS [R2+0xc00], R11 ;  /* 0x000c000b02007388 */ /* 0x000fe80000000800 */
[----:B------:R-:W0:Y:S02]  /*0590*/  LDS R5, [R3+0x1000] ;  /* 0x0010000003057984 */ /* 0x000e240000000800 */
[----:B0-----:R-:W-:-:S02]  /*05a0*/  VIMNMX R5, PT, PT, R4, R5, PT ;  /* 0x0000000504057248 */ /* 0x001fc40003fe0100 */
[----:B------:R-:W-:Y:S04]  /*05b0*/  LDS R4, [R2+0x1400] ;  /* 0x0014000002047984 */ /* 0x000fe80000000800 */
[----:B------:R-:W-:Y:S04]  /*05c0*/  STS [R2+0x1000], R5 ;  /* 0x0010000502007388 */ /* 0x000fe80000000800 */
[----:B------:R-:W0:Y:S02]  /*05d0*/  LDS R7, [R3+0x1400] ;  /* 0x0014000003077984 */ /* 0x000e240000000800 */
[----:B0-----:R-:W-:-:S05]  /*05e0*/  VIMNMX R7, PT, PT, R4, R7, !PT ;  /* 0x0000000704077248 */ /* 0x001fca0007fe0100 */
[----:B------:R-:W-:Y:S04]  /*05f0*/  STS [R2+0x1400], R7 ;  /* 0x0014000702007388 */ /* 0x000fe80000000800 */
[----:B------:R-:W0:Y:S02]  /*0600*/  LDS R4, [R3+0x1800] ;  /* 0x0018000003047984 */ /* 0x000e240000000800 */
[----:B0-----:R-:W-:-:S05]  /*0610*/  IMAD.IADD R9, R4, 0x1, R9 ;  /* 0x0000000104097824 */ /* 0x001fca00078e0209 */
[----:B------:R0:W-:Y:S02]  /*0620*/  STS [R2+0x1800], R9 ;  /* 0x0018000902007388 */ /* 0x0001e40000000800 */
.L_x_5:
[----:B------:R-:W-:Y:S05]  /*0630*/  BSYNC.RECONVERGENT B0 ;  /* 0x0000000000007941 */ /* 0x000fea0003800200 */
.L_x_4:
[----:B------:R-:W-:Y:S01]  /*0640*/  IMAD.MOV.U32 R6, RZ, RZ, R13 ;  /* 0x000000ffff067224 */ /* 0x000fe200078e000d */
[----:B------:R-:W-:Y:S06]  /*0650*/  @P1 BRA `(.L_x_6) ;  /* 0xfffffffc00681947 */ /* 0x000fec000383ffff */
.L_x_3:
[----:B------:R-:W-:-:S13]  /*0660*/  ISETP.NE.AND P0, PT, R0, RZ, PT ;  /* 0x000000ff0000720c */ /* 0x000fda0003f05270 */
[----:B------:R-:W-:Y:S05]  /*0670*/  @P0 EXIT ;  /* 0x000000000000094d */ /* 0x000fea0003800000 */
[----:B------:R-:W1:Y:S01]  /*0680*/  S2UR UR5, SR_CgaCtaId ;  /* 0x00000000000579c3 */ /* 0x000e620000008800 */
[----:B------:R-:W-:-:S07]  /*0690*/  UMOV UR4, 0x400 ;  /* 0x0000040000047882 */ /* 0x000fce0000000000 */
[----:B0-----:R-:W0:Y:S01]  /*06a0*/  LDC.64 R2, c[0x0][0x388] ;  /* 0x0000e200ff027b82 */ /* 0x001e220000000a00 */
[----:B-1----:R-:W-:-:S09]  /*06b0*/  ULEA UR4, UR5, UR4, 0x18 ;  /* 0x0000000405047291 */ /* 0x002fd2000f8ec0ff */
[----:B-----5:R-:W0:Y:S04]  /*06c0*/  LDS R7, [UR4] ;  /* 0x00000004ff077984 */ /* 0x020e280008000800 */
[----:B------:R-:W1:Y:S04]  /*06d0*/  LDS R9, [UR4+0x400] ;  /* 0x00040004ff097984 */ /* 0x000e680008000800 */
[----:B------:R-:W2:Y:S04]  /*06e0*/  LDS R11, [UR4+0x800] ;  /* 0x00080004ff0b7984 */ /* 0x000ea80008000800 */
[----:B------:R-:W3:Y:S04]  /*06f0*/  LDS R13, [UR4+0xc00] ;  /* 0x000c0004ff0d7984 */ /* 0x000ee80008000800 */
[----:B------:R-:W4:Y:S04]  /*0700*/  LDS R15, [UR4+0x1000] ;  /* 0x00100004ff0f7984 */ /* 0x000f280008000800 */
[----:B------:R-:W4:Y:S04]  /*0710*/  LDS R17, [UR4+0x1400] ;  /* 0x00140004ff117984 */ /* 0x000f280008000800 */
[----:B------:R-:W4:Y:S01]  /*0720*/  LDS R19, [UR4+0x1800] ;  /* 0x00180004ff137984 */ /* 0x000f220008000800 */
[----:B------:R-:W1:Y:S03]  /*0730*/  LDCU.64 UR4, c[0x0][0x388] ;  /* 0x00007100ff0477ac */ /* 0x000e660008000a00 */
[----:B0-----:R-:W-:Y:S01]  /*0740*/  REDG.E.ADD.STRONG.GPU desc[UR6][R2.64], R7 ;  /* 0x000000070200798e */ /* 0x001fe2000c12e106 */
[----:B-1----:R-:W-:-:S04]  /*0750*/  UIADD3 UR4, UP0, UPT, UR4, 0x4, URZ ;  /* 0x0000000404047890 */ /* 0x002fc8000ff1e0ff */
[----:B------:R-:W-:Y:S02]  /*0760*/  UIADD3.X UR5, UPT, UPT, URZ, UR5, URZ, UP0, !UPT ;  /* 0x00000005ff057290 */ /* 0x000fe400087fe4ff */
[----:B------:R-:W-:-:S04]  /*0770*/  MOV R4, UR4 ;  /* 0x0000000400047c02 */ /* 0x000fc80008000f00 */
[----:B------:R-:W-:-:S05]  /*0780*/  IMAD.U32 R5, RZ, RZ, UR5 ;  /* 0x00000005ff057e24 */ /* 0x000fca000f8e00ff */
[----:B------:R-:W-:Y:S04]  /*0790*/  REDG.E.ADD.STRONG.GPU desc[UR6][R4.64], R9 ;  /* 0x000000090400798e */ /* 0x000fe8000c12e106 */
[----:B--2---:R-:W-:Y:S04]  /*07a0*/  REDG.E.ADD.STRONG.GPU desc[UR6][R4.64+0x4], R11 ;  /* 0x0000040b0400798e */ /* 0x004fe8000c12e106 */
[----:B---3--:R-:W-:Y:S04]  /*07b0*/  REDG.E.MAX.S32.STRONG.GPU desc[UR6][R4.64+0x8], R13 ;  /* 0x0000080d0400798e */ /* 0x008fe8000d12e306 */
[----:B----4-:R-:W-:Y:S04]  /*07c0*/  REDG.E.MIN.S32.STRONG.GPU desc[UR6][R4.64+0xc], R15 ;  /* 0x00000c0f0400798e */ /* 0x010fe8000c92e306 */
[----:B------:R-:W-:Y:S04]  /*07d0*/  REDG.E.MAX.S32.STRONG.GPU desc[UR6][R4.64+0x10], R17 ;  /* 0x000010110400798e */ /* 0x000fe8000d12e306 */
[----:B------:R-:W-:Y:S01]  /*07e0*/  REDG.E.ADD.STRONG.GPU desc[UR6][R4.64+0x14], R19 ;  /* 0x000014130400798e */ /* 0x000fe2000c12e106 */
[----:B------:R-:W-:Y:S05]  /*07f0*/  EXIT ;  /* 0x000000000000794d */ /* 0x000fea0003800000 */
.L_x_7:
[----:B------:R-:W-:-:S00]  /*0800*/  BRA `(.L_x_7) ;  /* 0xfffffffc00fc7947 */ /* 0x000fc0000383ffff */
[----:B------:R-:W-:-:S00]  /*0810*/  NOP ;  /* 0x0000000000007918 */ /* 0x000fc00000000000 */
        /* <DEDUP_REMOVED lines=14> */
.L_x_8:


//--------------------- .nv.shared._Z18sharedMemoryKernelPKiPii --------------------------
	.section	.nv.shared._Z18sharedMemoryKernelPKiPii,"aw",@nobits
	.sectionflags	@""
	.align	4
.nv.shared._Z18sharedMemoryKernelPKiPii:
	.zero		8192


//--------------------- .nv.shared.reserved.0     --------------------------
	.section	.nv.shared.reserved.0,"aw",@nobits
	.weak		__nv_reservedSMEM_offset_0_alias
	.size		__nv_reservedSMEM_offset_0_alias, 0, 64
	.other		__nv_reservedSMEM_offset_0_alias,@"STO_CUDA_RESERVED_SHARED STV_DEFAULT"
__nv_reservedSMEM_offset_0_alias:
	.zero		0
	.zero		64


//--------------------- .nv.constant0._Z18sharedMemoryKernelPKiPii --------------------------
	.section	.nv.constant0._Z18sharedMemoryKernelPKiPii,"a",@progbits
	.sectionflags	@""
	.align	4
.nv.constant0._Z18sharedMemoryKernelPKiPii:
	.zero		916


//--------------------- SYMBOLS --------------------------

	.type		.nv.reservedSmem.offset0,@object
	.size		.nv.reservedSmem.offset0,0x4
	.type		.nv.reservedSmem.cap,@object
	.size		.nv.reservedSmem.cap,0x4
